	.headerflags	@"EF_CUDA_TEXMODE_UNIFIED EF_CUDA_64BIT_ADDRESS EF_CUDA_ACCELERATORS EF_CUDA_SM90 EF_CUDA_VIRTUAL_SM(EF_CUDA_SM90)"
	.elftype	@"ET_EXEC"


//--------------------- .nv.info                  --------------------------
	.section	.nv.info,"",@"SHT_CUDA_INFO"
	.align	4


	//----- nvinfo : EIATTR_REGCOUNT
	.align		4
        /*0000*/ 	.byte	0x04, 0x2f
        /*0002*/ 	.short	(.L_1 - .L_0)
	.align		4
.L_0:
        /*0004*/ 	.word	index@(triton_poi_fused_convolution_18)
        /*0008*/ 	.word	0x0000000a


	//----- nvinfo : EIATTR_MIN_STACK_SIZE
	.align		4
.L_1:
        /*000c*/ 	.byte	0x04, 0x12
        /*000e*/ 	.short	(.L_3 - .L_2)
	.align		4
.L_2:
        /*0010*/ 	.word	index@(triton_poi_fused_convolution_18)
        /*0014*/ 	.word	0x00000000


	//----- nvinfo : EIATTR_FRAME_SIZE
	.align		4
.L_3:
        /*0018*/ 	.byte	0x04, 0x11
        /*001a*/ 	.short	(.L_5 - .L_4)
	.align		4
.L_4:
        /*001c*/ 	.word	index@(triton_poi_fused_convolution_18)
        /*0020*/ 	.word	0x00000000


	//----- nvinfo : EIATTR_MIN_STACK_SIZE
	.align		4
.L_5:
        /*0024*/ 	.byte	0x04, 0x12
        /*0026*/ 	.short	(.L_7 - .L_6)
	.align		4
.L_6:
        /*0028*/ 	.word	index@(triton_poi_fused_convolution_18)
        /*002c*/ 	.word	0x00000000
.L_7:


//--------------------- .nv.info.triton_poi_fused_convolution_18 --------------------------
	.section	.nv.info.triton_poi_fused_convolution_18,"",@"SHT_CUDA_INFO"
	.sectionflags	@""
	.align	4


	//----- nvinfo : EIATTR_CUDA_API_VERSION
	.align		4
        /*0000*/ 	.byte	0x04, 0x37
        /*0002*/ 	.short	(.L_9 - .L_8)
.L_8:
        /*0004*/ 	.word	0x0000007c


	//----- nvinfo : EIATTR_KPARAM_INFO
	.align		4
.L_9:
        /*0008*/ 	.byte	0x04, 0x17
        /*000a*/ 	.short	(.L_11 - .L_10)
.L_10:
        /*000c*/ 	.word	0x00000000
        /*0010*/ 	.short	0x0002
        /*0012*/ 	.short	0x0010
        /*0014*/ 	.byte	0x00, 0xf0, 0x11, 0x00


	//----- nvinfo : EIATTR_KPARAM_INFO
	.align		4
.L_11:
        /*0018*/ 	.byte	0x04, 0x17
        /*001a*/ 	.short	(.L_13 - .L_12)
.L_12:
        /*001c*/ 	.word	0x00000000
        /*0020*/ 	.short	0x0001
        /*0022*/ 	.short	0x0008
        /*0024*/ 	.byte	0x00, 0xf4, 0x21, 0x00


	//----- nvinfo : EIATTR_KPARAM_INFO
	.align		4
.L_13:
        /*0028*/ 	.byte	0x04, 0x17
        /*002a*/ 	.short	(.L_15 - .L_14)
.L_14:
        /*002c*/ 	.word	0x00000000
        /*0030*/ 	.short	0x0000
        /*0032*/ 	.short	0x0000
        /*0034*/ 	.byte	0x00, 0xf4, 0x21, 0x00


	//----- nvinfo : EIATTR_SPARSE_MMA_MASK
	.align		4
.L_15:
        /*0038*/ 	.byte	0x03, 0x50
        /*003a*/ 	.short	0x0000


	//----- nvinfo : EIATTR_MAXREG_COUNT
	.align		4
        /*003c*/ 	.byte	0x03, 0x1b
        /*003e*/ 	.short	0x00ff


	//----- nvinfo : EIATTR_EXIT_INSTR_OFFSETS
	.align		4
        /*0040*/ 	.byte	0x04, 0x1c
        /*0042*/ 	.short	(.L_17 - .L_16)


	//   ....[0]....
.L_16:
        /*0044*/ 	.word	0x00000100


	//   ....[1]....
        /*0048*/ 	.word	0x00000120


	//----- nvinfo : EIATTR_REQNTID
	.align		4
.L_17:
        /*004c*/ 	.byte	0x04, 0x10
        /*004e*/ 	.short	(.L_19 - .L_18)
.L_18:
        /*0050*/ 	.word	0x00000080
        /*0054*/ 	.word	0x00000001
        /*0058*/ 	.word	0x00000001


	//----- nvinfo : EIATTR_CBANK_PARAM_SIZE
	.align		4
.L_19:
        /*005c*/ 	.byte	0x03, 0x19
        /*005e*/ 	.short	0x0014


	//----- nvinfo : EIATTR_PARAM_CBANK
	.align		4
        /*0060*/ 	.byte	0x04, 0x0a
        /*0062*/ 	.short	(.L_21 - .L_20)
	.align		4
.L_20:
        /*0064*/ 	.word	index@(.nv.constant0.triton_poi_fused_convolution_18)
        /*0068*/ 	.short	0x0210
        /*006a*/ 	.short	0x0014


	//----- nvinfo : EIATTR_SW_WAR
	.align		4
.L_21:
        /*006c*/ 	.byte	0x04, 0x36
        /*006e*/ 	.short	(.L_23 - .L_22)
.L_22:
        /*0070*/ 	.word	0x00000008
.L_23:


//--------------------- .nv.callgraph             --------------------------
	.section	.nv.callgraph,"",@"SHT_CUDA_CALLGRAPH"
	.align	4
	.sectionentsize	8
	.align		4
        /*0000*/ 	.word	0x00000000
	.align		4
        /*0004*/ 	.word	0xffffffff
	.align		4
        /*0008*/ 	.word	0x00000000
	.align		4
        /*000c*/ 	.word	0xfffffffe
	.align		4
        /*0010*/ 	.word	0x00000000
	.align		4
        /*0014*/ 	.word	0xfffffffd
	.align		4
        /*0018*/ 	.word	0x00000000
	.align		4
        /*001c*/ 	.word	0xfffffffc


//--------------------- .text.triton_poi_fused_convolution_18 --------------------------
	.section	.text.triton_poi_fused_convolution_18,"ax",@progbits
	.align	128
        .global         triton_poi_fused_convolution_18
        .type           triton_poi_fused_convolution_18,@function
        .size           triton_poi_fused_convolution_18,(.L_x_1 - triton_poi_fused_convolution_18)
        .other          triton_poi_fused_convolution_18,@"STO_CUDA_ENTRY STV_DEFAULT"
triton_poi_fused_convolution_18:
.text.triton_poi_fused_convolution_18:
[----:B------:R-:W0:Y:S02]  /*0000*/  LDC R1, c[0x0][0x28] ;  /* 0x00000a00ff017b82 */ /* 0x000e240000000800 */
[----:B------:R-:W1:Y:S01]  /*0010*/  S2R R0, SR_TID.X ;  /* 0x0000000000007919 */ /* 0x000e620000002100 */
[----:B------:R-:W2:Y:S01]  /*0020*/  LDC.64 R2, c[0x0][0x210] ;  /* 0x00008400ff027b82 */ /* 0x000ea20000000a00 */
[----:B------:R-:W-:Y:S01]  /*0030*/  ULDC.64 UR4, c[0x0][0x208] ;  /* 0x0000820000047ab9 */ /* 0x000fe20000000a00 */
[----:B------:R-:W3:Y:S06]  /*0040*/  S2R R7, SR_CTAID.X ;  /* 0x0000000000077919 */ /* 0x000eec0000002500 */
[----:B------:R-:W4:Y:S01]  /*0050*/  LDC.64 R4, c[0x0][0x218] ;  /* 0x00008600ff047b82 */ /* 0x000f220000000a00 */
[----:B-1----:R-:W-:Y:S01]  /*0060*/  SHF.L.U32 R0, R0, 0x1, RZ ;  /* 0x0000000100007819 */ /* 0x002fe200000006ff */
[----:B----4-:R-:W4:Y:S03]  /*0070*/  LDG.E R4, desc[UR4][R4.64] ;  /* 0x0000000404047981 */ /* 0x010f26000c1e1900 */
[----:B------:R-:W-:-:S04]  /*0080*/  LOP3.LUT R0, R0, 0xfe, RZ, 0xc0, !PT ;  /* 0x000000fe00007812 */ /* 0x000fc800078ec0ff */
[----:B---3--:R-:W-:-:S04]  /*0090*/  LEA R7, R7, R0, 0x8 ;  /* 0x0000000007077211 */ /* 0x008fc800078e40ff */
[C---:B------:R-:W-:Y:S01]  /*00a0*/  ISETP.GE.AND P0, PT, R7.reuse, 0x100, PT ;  /* 0x000001000700780c */ /* 0x040fe20003f06270 */
[----:B--2---:R-:W-:Y:S01]  /*00b0*/  IMAD.WIDE R2, R7, 0x4, R2 ;  /* 0x0000000407027825 */ /* 0x004fe200078e0202 */
[----:B------:R-:W-:-:S11]  /*00c0*/  CS2R R6, SRZ ;  /* 0x0000000000067805 */ /* 0x000fd6000001ff00 */
[----:B------:R-:W4:Y:S02]  /*00d0*/  @!P0 LDG.E.64 R6, desc[UR4][R2.64] ;  /* 0x0000000402068981 */ /* 0x000f24000c1e1b00 */
[C---:B----4-:R-:W-:Y:S01]  /*00e0*/  FADD R6, R4.reuse, R6 ;  /* 0x0000000604067221 */ /* 0x050fe20000000000 */
[----:B------:R-:W-:Y:S01]  /*00f0*/  FADD R7, R4, R7 ;  /* 0x0000000704077221 */ /* 0x000fe20000000000 */
[----:B------:R-:W-:Y:S06]  /*0100*/  @P0 EXIT ;  /* 0x000000000000094d */ /* 0x000fec0003800000 */
[----:B------:R-:W-:Y:S01]  /*0110*/  STG.E.64 desc[UR4][R2.64], R6 ;  /* 0x0000000602007986 */ /* 0x000fe2000c101b04 */
[----:B------:R-:W-:Y:S05]  /*0120*/  EXIT ;  /* 0x000000000000794d */ /* 0x000fea0003800000 */
.L_x_0:
[----:B------:R-:W-:-:S00]  /*0130*/  BRA `(.L_x_0) ;  /* 0xfffffffc00fc7947 */ /* 0x000fc0000383ffff */
[----:B------:R-:W-:-:S00]  /*0140*/  NOP ;  /* 0x0000000000007918 */ /* 0x000fc00000000000 */
        /* <DEDUP_REMOVED lines=11> */
.L_x_1:


//--------------------- .nv.constant0.triton_poi_fused_convolution_18 --------------------------
	.section	.nv.constant0.triton_poi_fused_convolution_18,"a",@progbits
	.sectionflags	@""
	.align	4
.nv.constant0.triton_poi_fused_convolution_18:
	.zero		548
